//
// Generated by NVIDIA NVVM Compiler
//
// Compiler Build ID: CL-36424714
// Cuda compilation tools, release 13.0, V13.0.88
// Based on NVVM 20.0.0
//

.version 9.0
.target sm_100
.address_size 64

	// .globl	_Z7reduce0PiS_
.extern .shared .align 16 .b8 shm[];

.visible .entry _Z7reduce0PiS_(
	.param .u64 .ptr .align 1 _Z7reduce0PiS__param_0,
	.param .u64 .ptr .align 1 _Z7reduce0PiS__param_1
)
{
	.reg .pred 	%p<5>;
	.reg .b32 	%r<21>;
	.reg .b64 	%rd<9>;

	ld.param.u64 	%rd2, [_Z7reduce0PiS__param_0];
	ld.param.u64 	%rd1, [_Z7reduce0PiS__param_1];
	cvta.to.global.u64 	%rd3, %rd2;
	mov.u32 	%r1, %tid.x;
	mov.u32 	%r2, %ctaid.x;
	mov.u32 	%r3, %ntid.x;
	mad.lo.s32 	%r7, %r2, %r3, %r1;
	mul.wide.s32 	%rd4, %r7, 4;
	add.s64 	%rd5, %rd3, %rd4;
	ld.global.u32 	%r8, [%rd5];
	shl.b32 	%r9, %r1, 2;
	mov.u32 	%r10, shm;
	add.s32 	%r4, %r10, %r9;
	st.shared.u32 	[%r4], %r8;
	bar.sync 	0;
	setp.lt.u32 	%p1, %r3, 2;
	@%p1 bra 	$L__BB0_5;
	mov.b32 	%r20, 1;
$L__BB0_2:
	shl.b32 	%r6, %r20, 1;
	add.s32 	%r12, %r6, -1;
	and.b32  	%r13, %r12, %r1;
	setp.ne.s32 	%p2, %r13, 0;
	@%p2 bra 	$L__BB0_4;
	shl.b32 	%r14, %r20, 2;
	add.s32 	%r15, %r4, %r14;
	ld.shared.u32 	%r16, [%r15];
	ld.shared.u32 	%r17, [%r4];
	add.s32 	%r18, %r17, %r16;
	st.shared.u32 	[%r4], %r18;
$L__BB0_4:
	bar.sync 	0;
	setp.lt.u32 	%p3, %r6, %r3;
	mov.u32 	%r20, %r6;
	@%p3 bra 	$L__BB0_2;
$L__BB0_5:
	setp.ne.s32 	%p4, %r1, 0;
	@%p4 bra 	$L__BB0_7;
	ld.shared.u32 	%r19, [shm];
	cvta.to.global.u64 	%rd6, %rd1;
	mul.wide.u32 	%rd7, %r2, 4;
	add.s64 	%rd8, %rd6, %rd7;
	st.global.u32 	[%rd8], %r19;
$L__BB0_7:
	ret;

}
	// .globl	_Z7reduce1PiS_
.visible .entry _Z7reduce1PiS_(
	.param .u64 .ptr .align 1 _Z7reduce1PiS__param_0,
	.param .u64 .ptr .align 1 _Z7reduce1PiS__param_1
)
{
	.reg .pred 	%p<5>;
	.reg .b32 	%r<24>;
	.reg .b64 	%rd<9>;

	ld.param.u64 	%rd2, [_Z7reduce1PiS__param_0];
	ld.param.u64 	%rd1, [_Z7reduce1PiS__param_1];
	cvta.to.global.u64 	%rd3, %rd2;
	mov.u32 	%r1, %tid.x;
	mov.u32 	%r2, %ctaid.x;
	mov.u32 	%r3, %ntid.x;
	mad.lo.s32 	%r7, %r2, %r3, %r1;
	mul.wide.s32 	%rd4, %r7, 4;
	add.s64 	%rd5, %rd3, %rd4;
	ld.global.u32 	%r8, [%rd5];
	shl.b32 	%r9, %r1, 2;
	mov.u32 	%r10, shm;
	add.s32 	%r11, %r10, %r9;
	st.shared.u32 	[%r11], %r8;
	bar.sync 	0;
	setp.lt.u32 	%p1, %r3, 2;
	@%p1 bra 	$L__BB1_5;
	mov.b32 	%r23, 1;
$L__BB1_2:
	shl.b32 	%r5, %r23, 1;
	mul.lo.s32 	%r6, %r5, %r1;
	setp.ge.u32 	%p2, %r6, %r3;
	@%p2 bra 	$L__BB1_4;
	add.s32 	%r13, %r6, %r23;
	shl.b32 	%r14, %r13, 2;
	add.s32 	%r16, %r10, %r14;
	ld.shared.u32 	%r17, [%r16];
	shl.b32 	%r18, %r6, 2;
	add.s32 	%r19, %r10, %r18;
	ld.shared.u32 	%r20, [%r19];
	add.s32 	%r21, %r20, %r17;
	st.shared.u32 	[%r19], %r21;
$L__BB1_4:
	bar.sync 	0;
	setp.lt.u32 	%p3, %r5, %r3;
	mov.u32 	%r23, %r5;
	@%p3 bra 	$L__BB1_2;
$L__BB1_5:
	setp.ne.s32 	%p4, %r1, 0;
	@%p4 bra 	$L__BB1_7;
	ld.shared.u32 	%r22, [shm];
	cvta.to.global.u64 	%rd6, %rd1;
	mul.wide.u32 	%rd7, %r2, 4;
	add.s64 	%rd8, %rd6, %rd7;
	st.global.u32 	[%rd8], %r22;
$L__BB1_7:
	ret;

}


// ===== COMPILED SASS (sm_100) =====

	.target	sm_100

	.elftype	@"ET_EXEC"


//--------------------- .note.nv.tkinfo           --------------------------
	.section	.note.nv.tkinfo,"",@"SHT_NOTE"
	.sectionflags	@"SHF_NOTE_NV_TKINFO"
	.tkinfo
        /*0018*/ 	.word	0x00000002
        /*0030*/ 	.string	""
        /*0030*/ 	.string	"ptxas"
        /*0030*/ 	.string	"Cuda compilation tools, release 13.0, V13.0.88"
        /*0030*/ 	.string	"Build cuda_13.0.r13.0/compiler.36424714_0"
        /*0030*/ 	.string	"-arch sm_100 -m 64 "



//--------------------- .note.nv.cuinfo           --------------------------
	.section	.note.nv.cuinfo,"",@"SHT_NOTE"
	.sectionflags	@"SHF_NOTE_NV_CUINFO"
        /*0018*/ 	.short	0x0002
        /*001a*/ 	.short	0x0064
        /*001c*/ 	.short	0x0082
	.zero		2


//--------------------- .nv.info                  --------------------------
	.section	.nv.info,"",@"SHT_CUDA_INFO"
	.align	4


	//----- nvinfo : EIATTR_REGCOUNT
	.align		4
        /*0000*/ 	.byte	0x04, 0x2f
        /*0002*/ 	.short	(.L_1 - .L_0)
	.align		4
.L_0:
        /*0004*/ 	.word	index@(_Z7reduce0PiS_)
        /*0008*/ 	.word	0x0000000b


	//----- nvinfo : EIATTR_FRAME_SIZE
	.align		4
.L_1:
        /*000c*/ 	.byte	0x04, 0x11
        /*000e*/ 	.short	(.L_3 - .L_2)
	.align		4
.L_2:
        /*0010*/ 	.word	index@(_Z7reduce0PiS_)
        /*0014*/ 	.word	0x00000000


	//----- nvinfo : EIATTR_REGCOUNT
	.align		4
.L_3:
        /*0018*/ 	.byte	0x04, 0x2f
        /*001a*/ 	.short	(.L_5 - .L_4)
	.align		4
.L_4:
        /*001c*/ 	.word	index@(_Z7reduce1PiS_)
        /*0020*/ 	.word	0x0000000a


	//----- nvinfo : EIATTR_FRAME_SIZE
	.align		4
.L_5:
        /*0024*/ 	.byte	0x04, 0x11
        /*0026*/ 	.short	(.L_7 - .L_6)
	.align		4
.L_6:
        /*0028*/ 	.word	index@(_Z7reduce1PiS_)
        /*002c*/ 	.word	0x00000000


	//----- nvinfo : EIATTR_MIN_STACK_SIZE
	.align		4
.L_7:
        /*0030*/ 	.byte	0x04, 0x12
        /*0032*/ 	.short	(.L_9 - .L_8)
	.align		4
.L_8:
        /*0034*/ 	.word	index@(_Z7reduce1PiS_)
        /*0038*/ 	.word	0x00000000


	//----- nvinfo : EIATTR_MIN_STACK_SIZE
	.align		4
.L_9:
        /*003c*/ 	.byte	0x04, 0x12
        /*003e*/ 	.short	(.L_11 - .L_10)
	.align		4
.L_10:
        /*0040*/ 	.word	index@(_Z7reduce0PiS_)
        /*0044*/ 	.word	0x00000000
.L_11:


//--------------------- .nv.compat                --------------------------
	.section	.nv.compat,"",@"SHT_CUDA_COMPAT_INFO"
	.align	4
        /*0000*/ 	.byte	0x02, 0x09, 0x00, 0x00, 0x02, 0x02, 0x01, 0x00, 0x02, 0x05, 0x05, 0x00, 0x03, 0x07, 0x01, 0x01
        /*0010*/ 	.byte	0x02, 0x03, 0x00, 0x00, 0x02, 0x06, 0x01, 0x00, 0x04, 0x0b, 0x08, 0x00, 0x09, 0x00, 0x00, 0x00
        /*0020*/ 	.byte	0x00, 0x00, 0x00, 0x00


//--------------------- .nv.info._Z7reduce1PiS_   --------------------------
	.section	.nv.info._Z7reduce1PiS_,"",@"SHT_CUDA_INFO"
	.sectionflags	@""
	.align	4


	//----- nvinfo : EIATTR_CUDA_API_VERSION
	.align		4
        /*0000*/ 	.byte	0x04, 0x37
        /*0002*/ 	.short	(.L_13 - .L_12)
.L_12:
        /*0004*/ 	.word	0x00000082


	//----- nvinfo : EIATTR_KPARAM_INFO
	.align		4
.L_13:
        /*0008*/ 	.byte	0x04, 0x17
        /*000a*/ 	.short	(.L_15 - .L_14)
.L_14:
        /*000c*/ 	.word	0x00000000
        /*0010*/ 	.short	0x0001
        /*0012*/ 	.short	0x0008
        /*0014*/ 	.byte	0x00, 0xf5, 0x21, 0x00


	//----- nvinfo : EIATTR_KPARAM_INFO
	.align		4
.L_15:
        /*0018*/ 	.byte	0x04, 0x17
        /*001a*/ 	.short	(.L_17 - .L_16)
.L_16:
        /*001c*/ 	.word	0x00000000
        /*0020*/ 	.short	0x0000
        /*0022*/ 	.short	0x0000
        /*0024*/ 	.byte	0x00, 0xf5, 0x21, 0x00


	//----- nvinfo : EIATTR_SPARSE_MMA_MASK
	.align		4
.L_17:
        /*0028*/ 	.byte	0x03, 0x50
        /*002a*/ 	.short	0x0000


	//----- nvinfo : EIATTR_MAXREG_COUNT
	.align		4
        /*002c*/ 	.byte	0x03, 0x1b
        /*002e*/ 	.short	0x00ff


	//----- nvinfo : EIATTR_NUM_BARRIERS
	.align		4
        /*0030*/ 	.byte	0x02, 0x4c
        /*0032*/ 	.byte	0x01
	.zero		1


	//----- nvinfo : EIATTR_MERCURY_ISA_VERSION
	.align		4
        /*0034*/ 	.byte	0x03, 0x5f
        /*0036*/ 	.short	0x0101


	//----- nvinfo : EIATTR_VRC_CTA_INIT_COUNT
	.align		4
        /*0038*/ 	.byte	0x02, 0x4a
	.zero		1
	.zero		1


	//----- nvinfo : EIATTR_EXIT_INSTR_OFFSETS
	.align		4
        /*003c*/ 	.byte	0x04, 0x1c
        /*003e*/ 	.short	(.L_19 - .L_18)


	//   ....[0]....
.L_18:
        /*0040*/ 	.word	0x00000210


	//   ....[1]....
        /*0044*/ 	.word	0x00000290


	//----- nvinfo : EIATTR_CBANK_PARAM_SIZE
	.align		4
.L_19:
        /*0048*/ 	.byte	0x03, 0x19
        /*004a*/ 	.short	0x0010


	//----- nvinfo : EIATTR_PARAM_CBANK
	.align		4
        /*004c*/ 	.byte	0x04, 0x0a
        /*004e*/ 	.short	(.L_21 - .L_20)
	.align		4
.L_20:
        /*0050*/ 	.word	index@(.nv.constant0._Z7reduce1PiS_)
        /*0054*/ 	.short	0x0380
        /*0056*/ 	.short	0x0010


	//----- nvinfo : EIATTR_SW_WAR
	.align		4
.L_21:
        /*0058*/ 	.byte	0x04, 0x36
        /*005a*/ 	.short	(.L_23 - .L_22)
.L_22:
        /*005c*/ 	.word	0x00000008
.L_23:


//--------------------- .nv.info._Z7reduce0PiS_   --------------------------
	.section	.nv.info._Z7reduce0PiS_,"",@"SHT_CUDA_INFO"
	.sectionflags	@""
	.align	4


	//----- nvinfo : EIATTR_CUDA_API_VERSION
	.align		4
        /*0000*/ 	.byte	0x04, 0x37
        /*0002*/ 	.short	(.L_25 - .L_24)
.L_24:
        /*0004*/ 	.word	0x00000082


	//----- nvinfo : EIATTR_KPARAM_INFO
	.align		4
.L_25:
        /*0008*/ 	.byte	0x04, 0x17
        /*000a*/ 	.short	(.L_27 - .L_26)
.L_26:
        /*000c*/ 	.word	0x00000000
        /*0010*/ 	.short	0x0001
        /*0012*/ 	.short	0x0008
        /*0014*/ 	.byte	0x00, 0xf5, 0x21, 0x00


	//----- nvinfo : EIATTR_KPARAM_INFO
	.align		4
.L_27:
        /*0018*/ 	.byte	0x04, 0x17
        /*001a*/ 	.short	(.L_29 - .L_28)
.L_28:
        /*001c*/ 	.word	0x00000000
        /*0020*/ 	.short	0x0000
        /*0022*/ 	.short	0x0000
        /*0024*/ 	.byte	0x00, 0xf5, 0x21, 0x00


	//----- nvinfo : EIATTR_SPARSE_MMA_MASK
	.align		4
.L_29:
        /*0028*/ 	.byte	0x03, 0x50
        /*002a*/ 	.short	0x0000


	//----- nvinfo : EIATTR_MAXREG_COUNT
	.align		4
        /*002c*/ 	.byte	0x03, 0x1b
        /*002e*/ 	.short	0x00ff


	//----- nvinfo : EIATTR_NUM_BARRIERS
	.align		4
        /*0030*/ 	.byte	0x02, 0x4c
        /*0032*/ 	.byte	0x01
	.zero		1


	//----- nvinfo : EIATTR_MERCURY_ISA_VERSION
	.align		4
        /*0034*/ 	.byte	0x03, 0x5f
        /*0036*/ 	.short	0x0101


	//----- nvinfo : EIATTR_VRC_CTA_INIT_COUNT
	.align		4
        /*0038*/ 	.byte	0x02, 0x4a
	.zero		1
	.zero		1


	//----- nvinfo : EIATTR_EXIT_INSTR_OFFSETS
	.align		4
        /*003c*/ 	.byte	0x04, 0x1c
        /*003e*/ 	.short	(.L_31 - .L_30)


	//   ....[0]....
.L_30:
        /*0040*/ 	.word	0x000001f0


	//   ....[1]....
        /*0044*/ 	.word	0x00000270


	//----- nvinfo : EIATTR_CBANK_PARAM_SIZE
	.align		4
.L_31:
        /*0048*/ 	.byte	0x03, 0x19
        /*004a*/ 	.short	0x0010


	//----- nvinfo : EIATTR_PARAM_CBANK
	.align		4
        /*004c*/ 	.byte	0x04, 0x0a
        /*004e*/ 	.short	(.L_33 - .L_32)
	.align		4
.L_32:
        /*0050*/ 	.word	index@(.nv.constant0._Z7reduce0PiS_)
        /*0054*/ 	.short	0x0380
        /*0056*/ 	.short	0x0010


	//----- nvinfo : EIATTR_SW_WAR
	.align		4
.L_33:
        /*0058*/ 	.byte	0x04, 0x36
        /*005a*/ 	.short	(.L_35 - .L_34)
.L_34:
        /*005c*/ 	.word	0x00000008
.L_35:


//--------------------- .nv.callgraph             --------------------------
	.section	.nv.callgraph,"",@"SHT_CUDA_CALLGRAPH"
	.align	4
	.sectionentsize	8
	.align		4
        /*0000*/ 	.word	0x00000000
	.align		4
        /*0004*/ 	.word	0xffffffff
	.align		4
        /*0008*/ 	.word	0x00000000
	.align		4
        /*000c*/ 	.word	0xfffffffe
	.align		4
        /*0010*/ 	.word	0x00000000
	.align		4
        /*0014*/ 	.word	0xfffffffd
	.align		4
        /*0018*/ 	.word	0x00000000
	.align		4
        /*001c*/ 	.word	0xfffffffc


//--------------------- .text._Z7reduce1PiS_      --------------------------
	.section	.text._Z7reduce1PiS_,"ax",@progbits
	.align	128
        .global         _Z7reduce1PiS_
        .type           _Z7reduce1PiS_,@function
        .size           _Z7reduce1PiS_,(.L_x_6 - _Z7reduce1PiS_)
        .other          _Z7reduce1PiS_,@"STO_CUDA_ENTRY STV_DEFAULT"
_Z7reduce1PiS_:
.text._Z7reduce1PiS_:
[----:B------:R-:W-:Y:S01]  /*0000*/  LDC R1, c[0x0][0x37c] ;  /* 0x0000df00ff017b82 */ /* 0x000fe20000000800 */
[----:B------:R-:W0:Y:S07]  /*0010*/  S2R R4, SR_TID.X ;  /* 0x0000000000047919 */ /* 0x000e2e0000002100 */
[----:B------:R-:W1:Y:S01]  /*0020*/  LDC.64 R2, c[0x0][0x380] ;  /* 0x0000e000ff027b82 */ /* 0x000e620000000a00 */
[----:B------:R-:W0:Y:S01]  /*0030*/  LDCU UR7, c[0x0][0x360] ;  /* 0x00006c00ff0777ac */ /* 0x000e220008000800 */
[----:B------:R-:W0:Y:S01]  /*0040*/  S2R R7, SR_CTAID.X ;  /* 0x0000000000077919 */ /* 0x000e220000002500 */
[----:B------:R-:W2:Y:S01]  /*0050*/  LDCU.64 UR8, c[0x0][0x358] ;  /* 0x00006b00ff0877ac */ /* 0x000ea20008000a00 */
[----:B0-----:R-:W-:-:S04]  /*0060*/  IMAD R5, R7, UR7, R4 ;  /* 0x0000000707057c24 */ /* 0x001fc8000f8e0204 */
[----:B-1----:R-:W-:-:S06]  /*0070*/  IMAD.WIDE R2, R5, 0x4, R2 ;  /* 0x0000000405027825 */ /* 0x002fcc00078e0202 */
[----:B--2---:R-:W2:Y:S01]  /*0080*/  LDG.E R2, desc[UR8][R2.64] ;  /* 0x0000000802027981 */ /* 0x004ea2000c1e1900 */
[----:B------:R-:W0:Y:S01]  /*0090*/  S2UR UR5, SR_CgaCtaId ;  /* 0x00000000000579c3 */ /* 0x000e220000008800 */
[----:B------:R-:W-:Y:S01]  /*00a0*/  UMOV UR4, 0x400 ;  /* 0x0000040000047882 */ /* 0x000fe20000000000 */
[----:B------:R-:W-:Y:S01]  /*00b0*/  UISETP.GE.U32.AND UP0, UPT, UR7, 0x2, UPT ;  /* 0x000000020700788c */ /* 0x000fe2000bf06070 */
[----:B------:R-:W-:Y:S01]  /*00c0*/  ISETP.NE.AND P1, PT, R4, RZ, PT ;  /* 0x000000ff0400720c */ /* 0x000fe20003f25270 */
[----:B0-----:R-:W-:-:S06]  /*00d0*/  ULEA UR4, UR5, UR4, 0x18 ;  /* 0x0000000405047291 */ /* 0x001fcc000f8ec0ff */
[----:B------:R-:W-:-:S05]  /*00e0*/  LEA R5, R4, UR4, 0x2 ;  /* 0x0000000404057c11 */ /* 0x000fca000f8e10ff */
[----:B--2---:R0:W-:Y:S01]  /*00f0*/  STS [R5], R2 ;  /* 0x0000000205007388 */ /* 0x0041e20000000800 */
[----:B------:R-:W-:Y:S06]  /*0100*/  BAR.SYNC.DEFER_BLOCKING 0x0 ;  /* 0x0000000000007b1d */ /* 0x000fec0000010000 */
[----:B------:R-:W-:Y:S05]  /*0110*/  BRA.U !UP0, `(.L_x_0) ;  /* 0x00000001083c7547 */ /* 0x000fea000b800000 */
[----:B------:R-:W-:-:S05]  /*0120*/  UMOV UR5, 0x1 ;  /* 0x0000000100057882 */ /* 0x000fca0000000000 */
.L_x_1:
[----:B------:R-:W-:-:S04]  /*0130*/  USHF.L.U32 UR6, UR5, 0x1, URZ ;  /* 0x0000000105067899 */ /* 0x000fc800080006ff */
[----:B------:R-:W-:Y:S02]  /*0140*/  UISETP.GE.U32.AND UP0, UPT, UR6, UR7, UPT ;  /* 0x000000070600728c */ /* 0x000fe4000bf06070 */
[----:B01----:R-:W-:-:S05]  /*0150*/  IMAD R2, R4, UR6, RZ ;  /* 0x0000000604027c24 */ /* 0x003fca000f8e02ff */
[----:B------:R-:W-:-:S13]  /*0160*/  ISETP.GE.U32.AND P0, PT, R2, UR7, PT ;  /* 0x0000000702007c0c */ /* 0x000fda000bf06070 */
[C---:B------:R-:W-:Y:S01]  /*0170*/  @!P0 VIADD R0, R2.reuse, UR5 ;  /* 0x0000000502008c36 */ /* 0x040fe20008000000 */
[----:B------:R-:W-:Y:S01]  /*0180*/  @!P0 LEA R2, R2, UR4, 0x2 ;  /* 0x0000000402028c11 */ /* 0x000fe2000f8e10ff */
[----:B------:R-:W-:-:S03]  /*0190*/  UMOV UR5, UR6 ;  /* 0x0000000600057c82 */ /* 0x000fc60008000000 */
[----:B------:R-:W-:Y:S01]  /*01a0*/  @!P0 LEA R0, R0, UR4, 0x2 ;  /* 0x0000000400008c11 */ /* 0x000fe2000f8e10ff */
[----:B------:R-:W-:Y:S05]  /*01b0*/  @!P0 LDS R3, [R2] ;  /* 0x0000000002038984 */ /* 0x000fea0000000800 */
[----:B------:R-:W0:Y:S02]  /*01c0*/  @!P0 LDS R0, [R0] ;  /* 0x0000000000008984 */ /* 0x000e240000000800 */
[----:B0-----:R-:W-:-:S05]  /*01d0*/  @!P0 IADD3 R3, PT, PT, R0, R3, RZ ;  /* 0x0000000300038210 */ /* 0x001fca0007ffe0ff */
[----:B------:R1:W-:Y:S01]  /*01e0*/  @!P0 STS [R2], R3 ;  /* 0x0000000302008388 */ /* 0x0003e20000000800 */
[----:B------:R-:W-:Y:S06]  /*01f0*/  BAR.SYNC.DEFER_BLOCKING 0x0 ;  /* 0x0000000000007b1d */ /* 0x000fec0000010000 */
[----:B------:R-:W-:Y:S05]  /*0200*/  BRA.U !UP0, `(.L_x_1) ;  /* 0xfffffffd08c87547 */ /* 0x000fea000b83ffff */
.L_x_0:
[----:B------:R-:W-:Y:S05]  /*0210*/  @P1 EXIT ;  /* 0x000000000000194d */ /* 0x000fea0003800000 */
[----:B------:R-:W2:Y:S01]  /*0220*/  S2UR UR5, SR_CgaCtaId ;  /* 0x00000000000579c3 */ /* 0x000ea20000008800 */
[----:B------:R-:W-:-:S07]  /*0230*/  UMOV UR4, 0x400 ;  /* 0x0000040000047882 */ /* 0x000fce0000000000 */
[----:B01----:R-:W0:Y:S01]  /*0240*/  LDC.64 R2, c[0x0][0x388] ;  /* 0x0000e200ff027b82 */ /* 0x003e220000000a00 */
[----:B--2---:R-:W-:Y:S01]  /*0250*/  ULEA UR4, UR5, UR4, 0x18 ;  /* 0x0000000405047291 */ /* 0x004fe2000f8ec0ff */
[----:B0-----:R-:W-:-:S08]  /*0260*/  IMAD.WIDE.U32 R2, R7, 0x4, R2 ;  /* 0x0000000407027825 */ /* 0x001fd000078e0002 */
[----:B------:R-:W0:Y:S04]  /*0270*/  LDS R5, [UR4] ;  /* 0x00000004ff057984 */ /* 0x000e280008000800 */
[----:B0-----:R-:W-:Y:S01]  /*0280*/  STG.E desc[UR8][R2.64], R5 ;  /* 0x0000000502007986 */ /* 0x001fe2000c101908 */
[----:B------:R-:W-:Y:S05]  /*0290*/  EXIT ;  /* 0x000000000000794d */ /* 0x000fea0003800000 */
.L_x_2:
[----:B------:R-:W-:-:S00]  /*02a0*/  BRA `(.L_x_2) ;  /* 0xfffffffc00fc7947 */ /* 0x000fc0000383ffff */
[----:B------:R-:W-:-:S00]  /*02b0*/  NOP ;  /* 0x0000000000007918 */ /* 0x000fc00000000000 */
        /* <DEDUP_REMOVED lines=12> */
.L_x_6:


//--------------------- .text._Z7reduce0PiS_      --------------------------
	.section	.text._Z7reduce0PiS_,"ax",@progbits
	.align	128
        .global         _Z7reduce0PiS_
        .type           _Z7reduce0PiS_,@function
        .size           _Z7reduce0PiS_,(.L_x_7 - _Z7reduce0PiS_)
        .other          _Z7reduce0PiS_,@"STO_CUDA_ENTRY STV_DEFAULT"
_Z7reduce0PiS_:
.text._Z7reduce0PiS_:
        /* <DEDUP_REMOVED lines=18> */
[----:B------:R-:W-:-:S07]  /*0120*/  IMAD.MOV.U32 R0, RZ, RZ, 0x1 ;  /* 0x00000001ff007424 */ /* 0x000fce00078e00ff */
.L_x_4:
[----:B------:R-:W-:-:S05]  /*0130*/  IMAD.SHL.U32 R8, R0, 0x2, RZ ;  /* 0x0000000200087824 */ /* 0x000fca00078e00ff */
[----:B0-----:R-:W-:-:S04]  /*0140*/  IADD3 R2, PT, PT, R8, -0x1, RZ ;  /* 0xffffffff08027810 */ /* 0x001fc80007ffe0ff */
[----:B------:R-:W-:-:S13]  /*0150*/  LOP3.LUT P1, RZ, R2, R7, RZ, 0xc0, !PT ;  /* 0x0000000702ff7212 */ /* 0x000fda000782c0ff */
[----:B------:R-:W-:Y:S01]  /*0160*/  @!P1 IMAD R2, R0, 0x4, R5 ;  /* 0x0000000400029824 */ /* 0x000fe200078e0205 */
[----:B------:R-:W-:Y:S01]  /*0170*/  @!P1 LDS R3, [R5] ;  /* 0x0000000005039984 */ /* 0x000fe20000000800 */
[----:B------:R-:W-:-:S04]  /*0180*/  MOV R0, R8 ;  /* 0x0000000800007202 */ /* 0x000fc80000000f00 */
[----:B------:R-:W0:Y:S02]  /*0190*/  @!P1 LDS R2, [R2] ;  /* 0x0000000002029984 */ /* 0x000e240000000800 */
[----:B0-----:R-:W-:-:S05]  /*01a0*/  @!P1 IADD3 R4, PT, PT, R2, R3, RZ ;  /* 0x0000000302049210 */ /* 0x001fca0007ffe0ff */
[----:B------:R1:W-:Y:S01]  /*01b0*/  @!P1 STS [R5], R4 ;  /* 0x0000000405009388 */ /* 0x0003e20000000800 */
[----:B------:R-:W-:Y:S01]  /*01c0*/  BAR.SYNC.DEFER_BLOCKING 0x0 ;  /* 0x0000000000007b1d */ /* 0x000fe20000010000 */
[----:B------:R-:W-:-:S13]  /*01d0*/  ISETP.GE.U32.AND P1, PT, R8, UR8, PT ;  /* 0x0000000808007c0c */ /* 0x000fda000bf26070 */
[----:B-1----:R-:W-:Y:S05]  /*01e0*/  @!P1 BRA `(.L_x_4) ;  /* 0xfffffffc00d09947 */ /* 0x002fea000383ffff */
.L_x_3:
[----:B------:R-:W-:Y:S05]  /*01f0*/  @P0 EXIT ;  /* 0x000000000000094d */ /* 0x000fea0003800000 */
[----:B------:R-:W1:Y:S01]  /*0200*/  S2UR UR5, SR_CgaCtaId ;  /* 0x00000000000579c3 */ /* 0x000e620000008800 */
[----:B------:R-:W-:-:S07]  /*0210*/  UMOV UR4, 0x400 ;  /* 0x0000040000047882 */ /* 0x000fce0000000000 */
[----:B0-----:R-:W0:Y:S01]  /*0220*/  LDC.64 R2, c[0x0][0x388] ;  /* 0x0000e200ff027b82 */ /* 0x001e220000000a00 */
[----:B-1----:R-:W-:Y:S01]  /*0230*/  ULEA UR4, UR5, UR4, 0x18 ;  /* 0x0000000405047291 */ /* 0x002fe2000f8ec0ff */
[----:B0-----:R-:W-:-:S08]  /*0240*/  IMAD.WIDE.U32 R2, R6, 0x4, R2 ;  /* 0x0000000406027825 */ /* 0x001fd000078e0002 */
[----:B------:R-:W0:Y:S04]  /*0250*/  LDS R5, [UR4] ;  /* 0x00000004ff057984 */ /* 0x000e280008000800 */
[----:B0-----:R-:W-:Y:S01]  /*0260*/  STG.E desc[UR6][R2.64], R5 ;  /* 0x0000000502007986 */ /* 0x001fe2000c101906 */
[----:B------:R-:W-:Y:S05]  /*0270*/  EXIT ;  /* 0x000000000000794d */ /* 0x000fea0003800000 */
.L_x_5:
        /* <DEDUP_REMOVED lines=16> */
.L_x_7:


//--------------------- .nv.shared._Z7reduce1PiS_ --------------------------
	.section	.nv.shared._Z7reduce1PiS_,"aw",@nobits
	.sectionflags	@""
	.align	16
	.zero		1024


//--------------------- .nv.shared.reserved.0     --------------------------
	.section	.nv.shared.reserved.0,"aw",@nobits
	.weak		__nv_reservedSMEM_offset_0_alias
	.size		__nv_reservedSMEM_offset_0_alias, 0, 64
	.other		__nv_reservedSMEM_offset_0_alias,@"STO_CUDA_RESERVED_SHARED STV_DEFAULT"
__nv_reservedSMEM_offset_0_alias:
	.zero		0
	.zero		64


//--------------------- .nv.shared._Z7reduce0PiS_ --------------------------
	.section	.nv.shared._Z7reduce0PiS_,"aw",@nobits
	.sectionflags	@""
	.align	16
	.zero		1024


//--------------------- .nv.constant0._Z7reduce1PiS_ --------------------------
	.section	.nv.constant0._Z7reduce1PiS_,"a",@progbits
	.sectionflags	@""
	.align	4
.nv.constant0._Z7reduce1PiS_:
	.zero		912


//--------------------- .nv.constant0._Z7reduce0PiS_ --------------------------
	.section	.nv.constant0._Z7reduce0PiS_,"a",@progbits
	.sectionflags	@""
	.align	4
.nv.constant0._Z7reduce0PiS_:
	.zero		912


//--------------------- SYMBOLS --------------------------

	.type		.nv.reservedSmem.offset0,@object
	.size		.nv.reservedSmem.offset0,0x4
	.type		.nv.reservedSmem.cap,@object
	.size		.nv.reservedSmem.cap,0x4
